//
// Generated by NVIDIA NVVM Compiler
//
// Compiler Build ID: CL-36424714
// Cuda compilation tools, release 13.0, V13.0.88
// Based on NVVM 20.0.0
//

.version 9.0
.target sm_100
.address_size 64

	// .globl	_Z11vector_sqrtPfS_S_

.visible .entry _Z11vector_sqrtPfS_S_(
	.param .u64 .ptr .align 1 _Z11vector_sqrtPfS_S__param_0,
	.param .u64 .ptr .align 1 _Z11vector_sqrtPfS_S__param_1,
	.param .u64 .ptr .align 1 _Z11vector_sqrtPfS_S__param_2
)
{
	.reg .b32 	%r<5>;
	.reg .b32 	%f<6>;
	.reg .b64 	%rd<11>;

	ld.param.u64 	%rd1, [_Z11vector_sqrtPfS_S__param_0];
	ld.param.u64 	%rd2, [_Z11vector_sqrtPfS_S__param_1];
	ld.param.u64 	%rd3, [_Z11vector_sqrtPfS_S__param_2];
	cvta.to.global.u64 	%rd4, %rd3;
	cvta.to.global.u64 	%rd5, %rd2;
	cvta.to.global.u64 	%rd6, %rd1;
	mov.u32 	%r1, %ctaid.x;
	mov.u32 	%r2, %ntid.x;
	mov.u32 	%r3, %tid.x;
	mad.lo.s32 	%r4, %r1, %r2, %r3;
	mul.wide.s32 	%rd7, %r4, 4;
	add.s64 	%rd8, %rd6, %rd7;
	ld.global.f32 	%f1, [%rd8];
	add.s64 	%rd9, %rd5, %rd7;
	ld.global.f32 	%f2, [%rd9];
	mul.f32 	%f3, %f2, %f2;
	fma.rn.f32 	%f4, %f1, %f1, %f3;
	sqrt.rn.f32 	%f5, %f4;
	add.s64 	%rd10, %rd4, %rd7;
	st.global.f32 	[%rd10], %f5;
	ret;

}


// ===== COMPILED SASS (sm_100) =====

	.target	sm_100

	.elftype	@"ET_EXEC"


//--------------------- .note.nv.tkinfo           --------------------------
	.section	.note.nv.tkinfo,"",@"SHT_NOTE"
	.sectionflags	@"SHF_NOTE_NV_TKINFO"
	.tkinfo
        /*0018*/ 	.word	0x00000002
        /*0030*/ 	.string	""
        /*0030*/ 	.string	"ptxas"
        /*0030*/ 	.string	"Cuda compilation tools, release 13.0, V13.0.88"
        /*0030*/ 	.string	"Build cuda_13.0.r13.0/compiler.36424714_0"
        /*0030*/ 	.string	"-arch sm_100 -m 64 "



//--------------------- .note.nv.cuinfo           --------------------------
	.section	.note.nv.cuinfo,"",@"SHT_NOTE"
	.sectionflags	@"SHF_NOTE_NV_CUINFO"
        /*0018*/ 	.short	0x0002
        /*001a*/ 	.short	0x0064
        /*001c*/ 	.short	0x0082
	.zero		2


//--------------------- .nv.info                  --------------------------
	.section	.nv.info,"",@"SHT_CUDA_INFO"
	.align	4


	//----- nvinfo : EIATTR_REGCOUNT
	.align		4
        /*0000*/ 	.byte	0x04, 0x2f
        /*0002*/ 	.short	(.L_1 - .L_0)
	.align		4
.L_0:
        /*0004*/ 	.word	index@(_Z11vector_sqrtPfS_S_)
        /*0008*/ 	.word	0x0000000b


	//----- nvinfo : EIATTR_FRAME_SIZE
	.align		4
.L_1:
        /*000c*/ 	.byte	0x04, 0x11
        /*000e*/ 	.short	(.L_3 - .L_2)
	.align		4
.L_2:
        /*0010*/ 	.word	index@($__internal_0_$__cuda_sm20_sqrt_rn_f32_slowpath)
        /*0014*/ 	.word	0x00000000


	//----- nvinfo : EIATTR_FRAME_SIZE
	.align		4
.L_3:
        /*0018*/ 	.byte	0x04, 0x11
        /*001a*/ 	.short	(.L_5 - .L_4)
	.align		4
.L_4:
        /*001c*/ 	.word	index@(_Z11vector_sqrtPfS_S_)
        /*0020*/ 	.word	0x00000000


	//----- nvinfo : EIATTR_MIN_STACK_SIZE
	.align		4
.L_5:
        /*0024*/ 	.byte	0x04, 0x12
        /*0026*/ 	.short	(.L_7 - .L_6)
	.align		4
.L_6:
        /*0028*/ 	.word	index@(_Z11vector_sqrtPfS_S_)
        /*002c*/ 	.word	0x00000000
.L_7:


//--------------------- .nv.compat                --------------------------
	.section	.nv.compat,"",@"SHT_CUDA_COMPAT_INFO"
	.align	4
        /*0000*/ 	.byte	0x02, 0x09, 0x00, 0x00, 0x02, 0x02, 0x01, 0x00, 0x02, 0x05, 0x05, 0x00, 0x03, 0x07, 0x01, 0x01
        /*0010*/ 	.byte	0x02, 0x03, 0x00, 0x00, 0x02, 0x06, 0x01, 0x00, 0x04, 0x0b, 0x08, 0x00, 0x01, 0x00, 0x00, 0x00
        /*0020*/ 	.byte	0x00, 0x00, 0x00, 0x00


//--------------------- .nv.info._Z11vector_sqrtPfS_S_ --------------------------
	.section	.nv.info._Z11vector_sqrtPfS_S_,"",@"SHT_CUDA_INFO"
	.sectionflags	@""
	.align	4


	//----- nvinfo : EIATTR_CUDA_API_VERSION
	.align		4
        /*0000*/ 	.byte	0x04, 0x37
        /*0002*/ 	.short	(.L_9 - .L_8)
.L_8:
        /*0004*/ 	.word	0x00000082


	//----- nvinfo : EIATTR_KPARAM_INFO
	.align		4
.L_9:
        /*0008*/ 	.byte	0x04, 0x17
        /*000a*/ 	.short	(.L_11 - .L_10)
.L_10:
        /*000c*/ 	.word	0x00000000
        /*0010*/ 	.short	0x0002
        /*0012*/ 	.short	0x0010
        /*0014*/ 	.byte	0x00, 0xf5, 0x21, 0x00


	//----- nvinfo : EIATTR_KPARAM_INFO
	.align		4
.L_11:
        /*0018*/ 	.byte	0x04, 0x17
        /*001a*/ 	.short	(.L_13 - .L_12)
.L_12:
        /*001c*/ 	.word	0x00000000
        /*0020*/ 	.short	0x0001
        /*0022*/ 	.short	0x0008
        /*0024*/ 	.byte	0x00, 0xf5, 0x21, 0x00


	//----- nvinfo : EIATTR_KPARAM_INFO
	.align		4
.L_13:
        /*0028*/ 	.byte	0x04, 0x17
        /*002a*/ 	.short	(.L_15 - .L_14)
.L_14:
        /*002c*/ 	.word	0x00000000
        /*0030*/ 	.short	0x0000
        /*0032*/ 	.short	0x0000
        /*0034*/ 	.byte	0x00, 0xf5, 0x21, 0x00


	//----- nvinfo : EIATTR_SPARSE_MMA_MASK
	.align		4
.L_15:
        /*0038*/ 	.byte	0x03, 0x50
        /*003a*/ 	.short	0x0000


	//----- nvinfo : EIATTR_MAXREG_COUNT
	.align		4
        /*003c*/ 	.byte	0x03, 0x1b
        /*003e*/ 	.short	0x00ff


	//----- nvinfo : EIATTR_MERCURY_ISA_VERSION
	.align		4
        /*0040*/ 	.byte	0x03, 0x5f
        /*0042*/ 	.short	0x0101


	//----- nvinfo : EIATTR_VRC_CTA_INIT_COUNT
	.align		4
        /*0044*/ 	.byte	0x02, 0x4a
	.zero		1
	.zero		1


	//----- nvinfo : EIATTR_EXIT_INSTR_OFFSETS
	.align		4
        /*0048*/ 	.byte	0x04, 0x1c
        /*004a*/ 	.short	(.L_17 - .L_16)


	//   ....[0]....
.L_16:
        /*004c*/ 	.word	0x000001f0


	//----- nvinfo : EIATTR_CRS_STACK_SIZE
	.align		4
.L_17:
        /*0050*/ 	.byte	0x04, 0x1e
        /*0052*/ 	.short	(.L_19 - .L_18)
.L_18:
        /*0054*/ 	.word	0x00000000


	//----- nvinfo : EIATTR_CBANK_PARAM_SIZE
	.align		4
.L_19:
        /*0058*/ 	.byte	0x03, 0x19
        /*005a*/ 	.short	0x0018


	//----- nvinfo : EIATTR_PARAM_CBANK
	.align		4
        /*005c*/ 	.byte	0x04, 0x0a
        /*005e*/ 	.short	(.L_21 - .L_20)
	.align		4
.L_20:
        /*0060*/ 	.word	index@(.nv.constant0._Z11vector_sqrtPfS_S_)
        /*0064*/ 	.short	0x0380
        /*0066*/ 	.short	0x0018


	//----- nvinfo : EIATTR_SW_WAR
	.align		4
.L_21:
        /*0068*/ 	.byte	0x04, 0x36
        /*006a*/ 	.short	(.L_23 - .L_22)
.L_22:
        /*006c*/ 	.word	0x00000008
.L_23:


//--------------------- .nv.callgraph             --------------------------
	.section	.nv.callgraph,"",@"SHT_CUDA_CALLGRAPH"
	.align	4
	.sectionentsize	8
	.align		4
        /*0000*/ 	.word	0x00000000
	.align		4
        /*0004*/ 	.word	0xffffffff
	.align		4
        /*0008*/ 	.word	0x00000000
	.align		4
        /*000c*/ 	.word	0xfffffffe
	.align		4
        /*0010*/ 	.word	0x00000000
	.align		4
        /*0014*/ 	.word	0xfffffffd
	.align		4
        /*0018*/ 	.word	0x00000000
	.align		4
        /*001c*/ 	.word	0xfffffffc


//--------------------- .text._Z11vector_sqrtPfS_S_ --------------------------
	.section	.text._Z11vector_sqrtPfS_S_,"ax",@progbits
	.align	128
        .global         _Z11vector_sqrtPfS_S_
        .type           _Z11vector_sqrtPfS_S_,@function
        .size           _Z11vector_sqrtPfS_S_,(.L_x_5 - _Z11vector_sqrtPfS_S_)
        .other          _Z11vector_sqrtPfS_S_,@"STO_CUDA_ENTRY STV_DEFAULT"
_Z11vector_sqrtPfS_S_:
.text._Z11vector_sqrtPfS_S_:
[----:B------:R-:W-:Y:S01]  /*0000*/  LDC R1, c[0x0][0x37c] ;  /* 0x0000df00ff017b82 */ /* 0x000fe20000000800 */
[----:B------:R-:W0:Y:S07]  /*0010*/  S2R R3, SR_TID.X ;  /* 0x0000000000037919 */ /* 0x000e2e0000002100 */
[----:B------:R-:W0:Y:S01]  /*0020*/  S2UR UR6, SR_CTAID.X ;  /* 0x00000000000679c3 */ /* 0x000e220000002500 */
[----:B------:R-:W1:Y:S07]  /*0030*/  LDCU.64 UR4, c[0x0][0x358] ;  /* 0x00006b00ff0477ac */ /* 0x000e6e0008000a00 */
[----:B------:R-:W0:Y:S08]  /*0040*/  LDC R2, c[0x0][0x360] ;  /* 0x0000d800ff027b82 */ /* 0x000e300000000800 */
[----:B------:R-:W2:Y:S08]  /*0050*/  LDC.64 R6, c[0x0][0x388] ;  /* 0x0000e200ff067b82 */ /* 0x000eb00000000a00 */
[----:B------:R-:W3:Y:S01]  /*0060*/  LDC.64 R4, c[0x0][0x380] ;  /* 0x0000e000ff047b82 */ /* 0x000ee20000000a00 */
[----:B0-----:R-:W-:-:S04]  /*0070*/  IMAD R2, R2, UR6, R3 ;  /* 0x0000000602027c24 */ /* 0x001fc8000f8e0203 */
[----:B--2---:R-:W-:-:S06]  /*0080*/  IMAD.WIDE R6, R2, 0x4, R6 ;  /* 0x0000000402067825 */ /* 0x004fcc00078e0206 */
[----:B-1----:R-:W2:Y:S01]  /*0090*/  LDG.E R6, desc[UR4][R6.64] ;  /* 0x0000000406067981 */ /* 0x002ea2000c1e1900 */
[----:B---3--:R-:W-:-:S06]  /*00a0*/  IMAD.WIDE R4, R2, 0x4, R4 ;  /* 0x0000000402047825 */ /* 0x008fcc00078e0204 */
[----:B------:R-:W3:Y:S01]  /*00b0*/  LDG.E R4, desc[UR4][R4.64] ;  /* 0x0000000404047981 */ /* 0x000ee2000c1e1900 */
[----:B------:R-:W-:Y:S01]  /*00c0*/  BSSY.RECONVERGENT B0, `(.L_x_0) ;  /* 0x000000f000007945 */ /* 0x000fe20003800200 */
[----:B--2---:R-:W-:-:S04]  /*00d0*/  FMUL R3, R6, R6 ;  /* 0x0000000606037220 */ /* 0x004fc80000400000 */
[----:B---3--:R-:W-:-:S05]  /*00e0*/  FFMA R0, R4, R4, R3 ;  /* 0x0000000404007223 */ /* 0x008fca0000000003 */
[----:B------:R-:W-:Y:S01]  /*00f0*/  IADD3 R8, PT, PT, R0, -0xd000000, RZ ;  /* 0xf300000000087810 */ /* 0x000fe20007ffe0ff */
[----:B------:R0:W1:Y:S03]  /*0100*/  MUFU.RSQ R3, R0 ;  /* 0x0000000000037308 */ /* 0x0000660000001400 */
[----:B------:R-:W-:-:S13]  /*0110*/  ISETP.GT.U32.AND P0, PT, R8, 0x727fffff, PT ;  /* 0x727fffff0800780c */ /* 0x000fda0003f04070 */
[----:B0-----:R-:W-:Y:S05]  /*0120*/  @!P0 BRA `(.L_x_1) ;  /* 0x0000000000108947 */ /* 0x001fea0003800000 */
[----:B------:R-:W-:-:S07]  /*0130*/  MOV R8, 0x150 ;  /* 0x0000015000087802 */ /* 0x000fce0000000f00 */
[----:B-1----:R-:W-:Y:S05]  /*0140*/  CALL.REL.NOINC `($__internal_0_$__cuda_sm20_sqrt_rn_f32_slowpath) ;  /* 0x00000000002c7944 */ /* 0x002fea0003c00000 */
[----:B------:R-:W-:Y:S01]  /*0150*/  MOV R7, R3 ;  /* 0x0000000300077202 */ /* 0x000fe20000000f00 */
[----:B------:R-:W-:Y:S06]  /*0160*/  BRA `(.L_x_2) ;  /* 0x0000000000107947 */ /* 0x000fec0003800000 */
.L_x_1:
[----:B-1----:R-:W-:Y:S01]  /*0170*/  FMUL.FTZ R7, R0, R3 ;  /* 0x0000000300077220 */ /* 0x002fe20000410000 */
[----:B------:R-:W-:-:S03]  /*0180*/  FMUL.FTZ R3, R3, 0.5 ;  /* 0x3f00000003037820 */ /* 0x000fc60000410000 */
[----:B------:R-:W-:-:S04]  /*0190*/  FFMA R0, -R7, R7, R0 ;  /* 0x0000000707007223 */ /* 0x000fc80000000100 */
[----:B------:R-:W-:-:S07]  /*01a0*/  FFMA R7, R0, R3, R7 ;  /* 0x0000000300077223 */ /* 0x000fce0000000007 */
.L_x_2:
[----:B------:R-:W-:Y:S05]  /*01b0*/  BSYNC.RECONVERGENT B0 ;  /* 0x0000000000007941 */ /* 0x000fea0003800200 */
.L_x_0:
[----:B------:R-:W0:Y:S02]  /*01c0*/  LDC.64 R4, c[0x0][0x390] ;  /* 0x0000e400ff047b82 */ /* 0x000e240000000a00 */
[----:B0-----:R-:W-:-:S05]  /*01d0*/  IMAD.WIDE R2, R2, 0x4, R4 ;  /* 0x0000000402027825 */ /* 0x001fca00078e0204 */
[----:B------:R-:W-:Y:S01]  /*01e0*/  STG.E desc[UR4][R2.64], R7 ;  /* 0x0000000702007986 */ /* 0x000fe2000c101904 */
[----:B------:R-:W-:Y:S05]  /*01f0*/  EXIT ;  /* 0x000000000000794d */ /* 0x000fea0003800000 */
        .weak           $__internal_0_$__cuda_sm20_sqrt_rn_f32_slowpath
        .type           $__internal_0_$__cuda_sm20_sqrt_rn_f32_slowpath,@function
        .size           $__internal_0_$__cuda_sm20_sqrt_rn_f32_slowpath,(.L_x_5 - $__internal_0_$__cuda_sm20_sqrt_rn_f32_slowpath)
$__internal_0_$__cuda_sm20_sqrt_rn_f32_slowpath:
[----:B------:R-:W-:-:S13]  /*0200*/  LOP3.LUT P0, RZ, R0, 0x7fffffff, RZ, 0xc0, !PT ;  /* 0x7fffffff00ff7812 */ /* 0x000fda000780c0ff */
[----:B------:R-:W-:Y:S01]  /*0210*/  @!P0 MOV R3, R0 ;  /* 0x0000000000038202 */ /* 0x000fe20000000f00 */
[----:B------:R-:W-:Y:S06]  /*0220*/  @!P0 BRA `(.L_x_3) ;  /* 0x0000000000408947 */ /* 0x000fec0003800000 */
[----:B------:R-:W-:-:S13]  /*0230*/  FSETP.GEU.FTZ.AND P0, PT, R0, RZ, PT ;  /* 0x000000ff0000720b */ /* 0x000fda0003f1e000 */
[----:B------:R-:W-:Y:S01]  /*0240*/  @!P0 MOV R3, 0x7fffffff ;  /* 0x7fffffff00038802 */ /* 0x000fe20000000f00 */
[----:B------:R-:W-:Y:S06]  /*0250*/  @!P0 BRA `(.L_x_3) ;  /* 0x0000000000348947 */ /* 0x000fec0003800000 */
[----:B------:R-:W-:-:S13]  /*0260*/  FSETP.GTU.FTZ.AND P0, PT, |R0|, +INF , PT ;  /* 0x7f8000000000780b */ /* 0x000fda0003f1c200 */
[----:B------:R-:W-:Y:S01]  /*0270*/  @P0 FADD.FTZ R3, R0, 1 ;  /* 0x3f80000000030421 */ /* 0x000fe20000010000 */
[----:B------:R-:W-:Y:S06]  /*0280*/  @P0 BRA `(.L_x_3) ;  /* 0x0000000000280947 */ /* 0x000fec0003800000 */
[----:B------:R-:W-:-:S13]  /*0290*/  FSETP.NEU.FTZ.AND P0, PT, |R0|, +INF , PT ;  /* 0x7f8000000000780b */ /* 0x000fda0003f1d200 */
[----:B------:R-:W-:-:S04]  /*02a0*/  @P0 FFMA R4, R0, 1.84467440737095516160e+19, RZ ;  /* 0x5f80000000040823 */ /* 0x000fc800000000ff */
[----:B------:R-:W0:Y:S02]  /*02b0*/  @P0 MUFU.RSQ R3, R4 ;  /* 0x0000000400030308 */ /* 0x000e240000001400 */
[----:B0-----:R-:W-:Y:S01]  /*02c0*/  @P0 FMUL.FTZ R5, R4, R3 ;  /* 0x0000000304050220 */ /* 0x001fe20000410000 */
[----:B------:R-:W-:Y:S01]  /*02d0*/  @P0 FMUL.FTZ R7, R3, 0.5 ;  /* 0x3f00000003070820 */ /* 0x000fe20000410000 */
[----:B------:R-:W-:Y:S02]  /*02e0*/  @!P0 MOV R3, R0 ;  /* 0x0000000000038202 */ /* 0x000fe40000000f00 */
[----:B------:R-:W-:-:S04]  /*02f0*/  @P0 FADD.FTZ R6, -R5, -RZ ;  /* 0x800000ff05060221 */ /* 0x000fc80000010100 */
[----:B------:R-:W-:-:S04]  /*0300*/  @P0 FFMA R6, R5, R6, R4 ;  /* 0x0000000605060223 */ /* 0x000fc80000000004 */
[----:B------:R-:W-:-:S04]  /*0310*/  @P0 FFMA R6, R6, R7, R5 ;  /* 0x0000000706060223 */ /* 0x000fc80000000005 */
[----:B------:R-:W-:-:S07]  /*0320*/  @P0 FMUL.FTZ R3, R6, 2.3283064365386962891e-10 ;  /* 0x2f80000006030820 */ /* 0x000fce0000410000 */
.L_x_3:
[----:B------:R-:W-:Y:S01]  /*0330*/  HFMA2 R5, -RZ, RZ, 0, 0 ;  /* 0x00000000ff057431 */ /* 0x000fe200000001ff */
[----:B------:R-:W-:-:S04]  /*0340*/  MOV R4, R8 ;  /* 0x0000000800047202 */ /* 0x000fc80000000f00 */
[----:B------:R-:W-:Y:S05]  /*0350*/  RET.REL.NODEC R4 `(_Z11vector_sqrtPfS_S_) ;  /* 0xfffffffc04287950 */ /* 0x000fea0003c3ffff */
.L_x_4:
[----:B------:R-:W-:-:S00]  /*0360*/  BRA `(.L_x_4) ;  /* 0xfffffffc00fc7947 */ /* 0x000fc0000383ffff */
[----:B------:R-:W-:-:S00]  /*0370*/  NOP ;  /* 0x0000000000007918 */ /* 0x000fc00000000000 */
        /* <DEDUP_REMOVED lines=8> */
.L_x_5:


//--------------------- .nv.shared.reserved.0     --------------------------
	.section	.nv.shared.reserved.0,"aw",@nobits
	.weak		__nv_reservedSMEM_offset_0_alias
	.size		__nv_reservedSMEM_offset_0_alias, 0, 64
	.other		__nv_reservedSMEM_offset_0_alias,@"STO_CUDA_RESERVED_SHARED STV_DEFAULT"
__nv_reservedSMEM_offset_0_alias:
	.zero		0
	.zero		64


//--------------------- .nv.constant0._Z11vector_sqrtPfS_S_ --------------------------
	.section	.nv.constant0._Z11vector_sqrtPfS_S_,"a",@progbits
	.sectionflags	@""
	.align	4
.nv.constant0._Z11vector_sqrtPfS_S_:
	.zero		920


//--------------------- SYMBOLS --------------------------

	.type		.nv.reservedSmem.offset0,@object
	.size		.nv.reservedSmem.offset0,0x4
